//
// Generated by NVIDIA NVVM Compiler
//
// Compiler Build ID: CL-36424714
// Cuda compilation tools, release 13.0, V13.0.88
// Based on NVVM 20.0.0
//

.version 9.0
.target sm_100
.address_size 64

	// .globl	_Z17fill_A_CSR_kernelPfPKiS1_S1_S1_S1_S1_iPKffiiS1_S3_
.extern .func  (.param .b32 func_retval0) vprintf
(
	.param .b64 vprintf_param_0,
	.param .b64 vprintf_param_1
)
;
.global .align 1 .b8 $str[18] = {114, 111, 119, 95, 105, 100, 120, 61, 37, 100, 44, 32, 110, 61, 37, 100, 10};
.global .align 1 .b8 $str$1[31] = {110, 117, 109, 95, 97, 100, 106, 97, 99, 101, 110, 116, 95, 101, 100, 103, 101, 91, 114, 111, 119, 95, 105, 100, 120, 93, 61, 37, 100, 10};
.global .align 1 .b8 $str$2[34] = {97, 100, 106, 97, 99, 101, 110, 116, 95, 101, 100, 103, 101, 95, 97, 98, 99, 91, 37, 100, 93, 61, 37, 100, 44, 32, 37, 100, 44, 32, 37, 100, 10};
.global .align 1 .b8 $str$3[18] = {97, 61, 37, 100, 44, 32, 98, 61, 37, 100, 44, 32, 99, 61, 37, 100, 10};
.global .align 1 .b8 $str$4[15] = {112, 97, 61, 37, 102, 44, 32, 37, 102, 44, 32, 37, 102, 10};
.global .align 1 .b8 $str$5[15] = {112, 98, 61, 37, 102, 44, 32, 37, 102, 44, 32, 37, 102, 10};
.global .align 1 .b8 $str$6[15] = {112, 99, 61, 37, 102, 44, 32, 37, 102, 44, 32, 37, 102, 10};
.global .align 1 .b8 $str$7[6] = {120, 61, 37, 102, 10};

.visible .entry _Z17fill_A_CSR_kernelPfPKiS1_S1_S1_S1_S1_iPKffiiS1_S3_(
	.param .u64 .ptr .align 1 _Z17fill_A_CSR_kernelPfPKiS1_S1_S1_S1_S1_iPKffiiS1_S3__param_0,
	.param .u64 .ptr .align 1 _Z17fill_A_CSR_kernelPfPKiS1_S1_S1_S1_S1_iPKffiiS1_S3__param_1,
	.param .u64 .ptr .align 1 _Z17fill_A_CSR_kernelPfPKiS1_S1_S1_S1_S1_iPKffiiS1_S3__param_2,
	.param .u64 .ptr .align 1 _Z17fill_A_CSR_kernelPfPKiS1_S1_S1_S1_S1_iPKffiiS1_S3__param_3,
	.param .u64 .ptr .align 1 _Z17fill_A_CSR_kernelPfPKiS1_S1_S1_S1_S1_iPKffiiS1_S3__param_4,
	.param .u64 .ptr .align 1 _Z17fill_A_CSR_kernelPfPKiS1_S1_S1_S1_S1_iPKffiiS1_S3__param_5,
	.param .u64 .ptr .align 1 _Z17fill_A_CSR_kernelPfPKiS1_S1_S1_S1_S1_iPKffiiS1_S3__param_6,
	.param .u32 _Z17fill_A_CSR_kernelPfPKiS1_S1_S1_S1_S1_iPKffiiS1_S3__param_7,
	.param .u64 .ptr .align 1 _Z17fill_A_CSR_kernelPfPKiS1_S1_S1_S1_S1_iPKffiiS1_S3__param_8,
	.param .f32 _Z17fill_A_CSR_kernelPfPKiS1_S1_S1_S1_S1_iPKffiiS1_S3__param_9,
	.param .u32 _Z17fill_A_CSR_kernelPfPKiS1_S1_S1_S1_S1_iPKffiiS1_S3__param_10,
	.param .u32 _Z17fill_A_CSR_kernelPfPKiS1_S1_S1_S1_S1_iPKffiiS1_S3__param_11,
	.param .u64 .ptr .align 1 _Z17fill_A_CSR_kernelPfPKiS1_S1_S1_S1_S1_iPKffiiS1_S3__param_12,
	.param .u64 .ptr .align 1 _Z17fill_A_CSR_kernelPfPKiS1_S1_S1_S1_S1_iPKffiiS1_S3__param_13
)
{
	.local .align 8 .b8 	__local_depot0[24];
	.reg .b64 	%SP;
	.reg .b64 	%SPL;
	.reg .pred 	%p<10>;
	.reg .b32 	%r<89>;
	.reg .b32 	%f<16>;
	.reg .b64 	%rd<76>;
	.reg .b64 	%fd<11>;

	mov.u64 	%SPL, __local_depot0;
	cvta.local.u64 	%SP, %SPL;
	ld.param.u64 	%rd10, [_Z17fill_A_CSR_kernelPfPKiS1_S1_S1_S1_S1_iPKffiiS1_S3__param_1];
	ld.param.u64 	%rd11, [_Z17fill_A_CSR_kernelPfPKiS1_S1_S1_S1_S1_iPKffiiS1_S3__param_3];
	ld.param.u64 	%rd12, [_Z17fill_A_CSR_kernelPfPKiS1_S1_S1_S1_S1_iPKffiiS1_S3__param_4];
	ld.param.u64 	%rd17, [_Z17fill_A_CSR_kernelPfPKiS1_S1_S1_S1_S1_iPKffiiS1_S3__param_5];
	ld.param.u64 	%rd13, [_Z17fill_A_CSR_kernelPfPKiS1_S1_S1_S1_S1_iPKffiiS1_S3__param_6];
	ld.param.s32 	%rd18, [_Z17fill_A_CSR_kernelPfPKiS1_S1_S1_S1_S1_iPKffiiS1_S3__param_7];
	ld.param.u64 	%rd14, [_Z17fill_A_CSR_kernelPfPKiS1_S1_S1_S1_S1_iPKffiiS1_S3__param_8];
	ld.param.f32 	%f1, [_Z17fill_A_CSR_kernelPfPKiS1_S1_S1_S1_S1_iPKffiiS1_S3__param_9];
	ld.param.u64 	%rd15, [_Z17fill_A_CSR_kernelPfPKiS1_S1_S1_S1_S1_iPKffiiS1_S3__param_12];
	ld.param.u64 	%rd16, [_Z17fill_A_CSR_kernelPfPKiS1_S1_S1_S1_S1_iPKffiiS1_S3__param_13];
	cvta.to.global.u64 	%rd1, %rd17;
	add.u64 	%rd19, %SP, 0;
	add.u64 	%rd2, %SPL, 0;
	mov.u32 	%r25, %ctaid.x;
	mov.u32 	%r26, %ntid.x;
	mov.u32 	%r27, %tid.x;
	mad.lo.s32 	%r28, %r25, %r26, %r27;
	cvt.u64.u32 	%rd3, %r28;
	setp.ge.u64 	%p1, %rd3, %rd18;
	@%p1 bra 	$L__BB0_14;
	cvt.u32.u64 	%r29, %rd3;
	cvta.to.global.u64 	%rd20, %rd11;
	cvta.to.global.u64 	%rd21, %rd12;
	cvta.to.global.u64 	%rd22, %rd10;
	shl.b64 	%rd23, %rd3, 2;
	add.s64 	%rd24, %rd20, %rd23;
	ld.global.u32 	%r1, [%rd24];
	add.s64 	%rd25, %rd21, %rd23;
	ld.global.u32 	%r30, [%rd25];
	mul.wide.s32 	%rd26, %r1, 4;
	add.s64 	%rd27, %rd22, %rd26;
	ld.global.u32 	%r31, [%rd27];
	sub.s32 	%r2, %r29, %r31;
	setp.ne.s32 	%p2, %r1, %r30;
	@%p2 bra 	$L__BB0_3;
	ld.param.u64 	%rd75, [_Z17fill_A_CSR_kernelPfPKiS1_S1_S1_S1_S1_iPKffiiS1_S3__param_0];
	cvta.to.global.u64 	%rd64, %rd14;
	shl.b32 	%r80, %r1, 1;
	cvta.to.global.u64 	%rd65, %rd15;
	mul.wide.s32 	%rd66, %r80, 4;
	add.s64 	%rd67, %rd65, %rd66;
	ld.global.u32 	%r81, [%rd67];
	mul.wide.s32 	%rd68, %r81, 4;
	add.s64 	%rd69, %rd64, %rd68;
	ld.global.f32 	%f12, [%rd69];
	ld.global.u32 	%r82, [%rd67+4];
	mul.wide.s32 	%rd70, %r82, 4;
	add.s64 	%rd71, %rd64, %rd70;
	ld.global.f32 	%f13, [%rd71];
	add.f32 	%f14, %f12, %f13;
	add.f32 	%f15, %f1, %f14;
	cvta.to.global.u64 	%rd72, %rd75;
	add.s64 	%rd74, %rd72, %rd23;
	st.global.f32 	[%rd74], %f15;
	bra.uni 	$L__BB0_14;
$L__BB0_3:
	cvta.to.global.u64 	%rd28, %rd13;
	add.s64 	%rd4, %rd28, %rd26;
	ld.global.u32 	%r4, [%rd4];
	mul.lo.s32 	%r5, %r1, 60;
	mad.lo.s32 	%r32, %r2, 3, %r5;
	mul.wide.s32 	%rd30, %r32, 4;
	add.s64 	%rd31, %rd1, %rd30;
	ld.global.u32 	%r6, [%rd31];
	ld.global.u32 	%r7, [%rd31+4];
	ld.global.u32 	%r8, [%rd31+8];
	setp.ne.s32 	%p3, %r29, 0;
	@%p3 bra 	$L__BB0_12;
	st.local.v2.u32 	[%rd2], {%r1, %r4};
	mov.u64 	%rd32, $str;
	cvta.global.u64 	%rd33, %rd32;
	{ // callseq 0, 0
	.param .b64 param0;
	st.param.b64 	[param0], %rd33;
	.param .b64 param1;
	st.param.b64 	[param1], %rd19;
	.param .b32 retval0;
	call.uni (retval0), 
	vprintf, 
	(
	param0, 
	param1
	);
	ld.param.b32 	%r33, [retval0];
	} // callseq 0
	ld.global.u32 	%r35, [%rd4];
	st.local.u32 	[%rd2], %r35;
	mov.u64 	%rd35, $str$1;
	cvta.global.u64 	%rd36, %rd35;
	{ // callseq 1, 0
	.param .b64 param0;
	st.param.b64 	[param0], %rd36;
	.param .b64 param1;
	st.param.b64 	[param1], %rd19;
	.param .b32 retval0;
	call.uni (retval0), 
	vprintf, 
	(
	param0, 
	param1
	);
	ld.param.b32 	%r36, [retval0];
	} // callseq 1
	setp.lt.s32 	%p4, %r4, 1;
	@%p4 bra 	$L__BB0_11;
	and.b32  	%r9, %r4, 3;
	setp.lt.u32 	%p5, %r4, 4;
	mov.b32 	%r88, 0;
	@%p5 bra 	$L__BB0_8;
	and.b32  	%r88, %r4, 2147483644;
	add.s64 	%rd5, %rd1, 24;
	mov.b32 	%r84, 0;
	mov.u64 	%rd39, $str$2;
	mov.u32 	%r83, %r5;
$L__BB0_7:
	mul.wide.s32 	%rd37, %r83, 4;
	add.s64 	%rd38, %rd5, %rd37;
	ld.global.u32 	%r40, [%rd38+-24];
	ld.global.u32 	%r41, [%rd38+-20];
	ld.global.u32 	%r42, [%rd38+-16];
	st.local.v2.u32 	[%rd2], {%r84, %r40};
	st.local.v2.u32 	[%rd2+8], {%r41, %r42};
	cvta.global.u64 	%rd40, %rd39;
	{ // callseq 2, 0
	.param .b64 param0;
	st.param.b64 	[param0], %rd40;
	.param .b64 param1;
	st.param.b64 	[param1], %rd19;
	.param .b32 retval0;
	call.uni (retval0), 
	vprintf, 
	(
	param0, 
	param1
	);
	ld.param.b32 	%r43, [retval0];
	} // callseq 2
	ld.global.u32 	%r45, [%rd38+-12];
	ld.global.u32 	%r46, [%rd38+-8];
	ld.global.u32 	%r47, [%rd38+-4];
	add.s32 	%r48, %r84, 1;
	st.local.v2.u32 	[%rd2], {%r48, %r45};
	st.local.v2.u32 	[%rd2+8], {%r46, %r47};
	{ // callseq 3, 0
	.param .b64 param0;
	st.param.b64 	[param0], %rd40;
	.param .b64 param1;
	st.param.b64 	[param1], %rd19;
	.param .b32 retval0;
	call.uni (retval0), 
	vprintf, 
	(
	param0, 
	param1
	);
	ld.param.b32 	%r49, [retval0];
	} // callseq 3
	ld.global.u32 	%r51, [%rd38];
	ld.global.u32 	%r52, [%rd38+4];
	ld.global.u32 	%r53, [%rd38+8];
	add.s32 	%r54, %r84, 2;
	st.local.v2.u32 	[%rd2], {%r54, %r51};
	st.local.v2.u32 	[%rd2+8], {%r52, %r53};
	{ // callseq 4, 0
	.param .b64 param0;
	st.param.b64 	[param0], %rd40;
	.param .b64 param1;
	st.param.b64 	[param1], %rd19;
	.param .b32 retval0;
	call.uni (retval0), 
	vprintf, 
	(
	param0, 
	param1
	);
	ld.param.b32 	%r55, [retval0];
	} // callseq 4
	ld.global.u32 	%r57, [%rd38+12];
	ld.global.u32 	%r58, [%rd38+16];
	ld.global.u32 	%r59, [%rd38+20];
	add.s32 	%r60, %r84, 3;
	st.local.v2.u32 	[%rd2], {%r60, %r57};
	st.local.v2.u32 	[%rd2+8], {%r58, %r59};
	{ // callseq 5, 0
	.param .b64 param0;
	st.param.b64 	[param0], %rd40;
	.param .b64 param1;
	st.param.b64 	[param1], %rd19;
	.param .b32 retval0;
	call.uni (retval0), 
	vprintf, 
	(
	param0, 
	param1
	);
	ld.param.b32 	%r61, [retval0];
	} // callseq 5
	add.s32 	%r83, %r83, 12;
	add.s32 	%r84, %r84, 4;
	setp.ne.s32 	%p6, %r84, %r88;
	@%p6 bra 	$L__BB0_7;
$L__BB0_8:
	setp.eq.s32 	%p7, %r9, 0;
	@%p7 bra 	$L__BB0_11;
	add.s64 	%rd6, %rd1, 4;
	mad.lo.s32 	%r87, %r88, 3, %r5;
	neg.s32 	%r86, %r9;
	mov.u64 	%rd44, $str$2;
$L__BB0_10:
	.pragma "nounroll";
	mul.wide.s32 	%rd42, %r87, 4;
	add.s64 	%rd43, %rd6, %rd42;
	ld.global.u32 	%r63, [%rd43+-4];
	ld.global.u32 	%r64, [%rd43];
	ld.global.u32 	%r65, [%rd43+4];
	st.local.v2.u32 	[%rd2], {%r88, %r63};
	st.local.v2.u32 	[%rd2+8], {%r64, %r65};
	cvta.global.u64 	%rd45, %rd44;
	{ // callseq 6, 0
	.param .b64 param0;
	st.param.b64 	[param0], %rd45;
	.param .b64 param1;
	st.param.b64 	[param1], %rd19;
	.param .b32 retval0;
	call.uni (retval0), 
	vprintf, 
	(
	param0, 
	param1
	);
	ld.param.b32 	%r66, [retval0];
	} // callseq 6
	add.s32 	%r88, %r88, 1;
	add.s32 	%r87, %r87, 3;
	add.s32 	%r86, %r86, 1;
	setp.ne.s32 	%p8, %r86, 0;
	@%p8 bra 	$L__BB0_10;
$L__BB0_11:
	st.local.v2.u32 	[%rd2], {%r6, %r7};
	st.local.u32 	[%rd2+8], %r8;
	mov.u64 	%rd47, $str$3;
	cvta.global.u64 	%rd48, %rd47;
	add.u64 	%rd49, %SP, 0;
	{ // callseq 7, 0
	.param .b64 param0;
	st.param.b64 	[param0], %rd48;
	.param .b64 param1;
	st.param.b64 	[param1], %rd49;
	.param .b32 retval0;
	call.uni (retval0), 
	vprintf, 
	(
	param0, 
	param1
	);
	ld.param.b32 	%r68, [retval0];
	} // callseq 7
$L__BB0_12:
	cvta.to.global.u64 	%rd7, %rd16;
	setp.ne.s32 	%p9, %r29, 0;
	mul.lo.s32 	%r70, %r6, 3;
	mul.wide.s32 	%rd50, %r70, 4;
	add.s64 	%rd8, %rd7, %rd50;
	mul.lo.s32 	%r24, %r7, 3;
	@%p9 bra 	$L__BB0_14;
	mul.wide.s32 	%rd51, %r24, 4;
	add.s64 	%rd52, %rd7, %rd51;
	mul.lo.s32 	%r71, %r8, 3;
	mul.wide.s32 	%rd53, %r71, 4;
	add.s64 	%rd54, %rd7, %rd53;
	ld.global.f32 	%f2, [%rd52];
	ld.global.f32 	%f3, [%rd8];
	ld.global.f32 	%f4, [%rd54+8];
	ld.global.f32 	%f5, [%rd54+4];
	ld.global.f32 	%f6, [%rd54];
	ld.global.f32 	%f7, [%rd52+8];
	ld.global.f32 	%f8, [%rd52+4];
	ld.global.f32 	%f9, [%rd8+8];
	ld.global.f32 	%f10, [%rd8+4];
	cvt.f64.f32 	%fd1, %f3;
	cvt.f64.f32 	%fd2, %f10;
	cvt.f64.f32 	%fd3, %f9;
	st.local.f64 	[%rd2], %fd1;
	st.local.f64 	[%rd2+8], %fd2;
	st.local.f64 	[%rd2+16], %fd3;
	mov.u64 	%rd55, $str$4;
	cvta.global.u64 	%rd56, %rd55;
	add.u64 	%rd57, %SP, 0;
	{ // callseq 8, 0
	.param .b64 param0;
	st.param.b64 	[param0], %rd56;
	.param .b64 param1;
	st.param.b64 	[param1], %rd57;
	.param .b32 retval0;
	call.uni (retval0), 
	vprintf, 
	(
	param0, 
	param1
	);
	ld.param.b32 	%r72, [retval0];
	} // callseq 8
	cvt.f64.f32 	%fd4, %f2;
	cvt.f64.f32 	%fd5, %f8;
	cvt.f64.f32 	%fd6, %f7;
	st.local.f64 	[%rd2], %fd4;
	st.local.f64 	[%rd2+8], %fd5;
	st.local.f64 	[%rd2+16], %fd6;
	mov.u64 	%rd58, $str$5;
	cvta.global.u64 	%rd59, %rd58;
	{ // callseq 9, 0
	.param .b64 param0;
	st.param.b64 	[param0], %rd59;
	.param .b64 param1;
	st.param.b64 	[param1], %rd57;
	.param .b32 retval0;
	call.uni (retval0), 
	vprintf, 
	(
	param0, 
	param1
	);
	ld.param.b32 	%r74, [retval0];
	} // callseq 9
	cvt.f64.f32 	%fd7, %f6;
	cvt.f64.f32 	%fd8, %f5;
	cvt.f64.f32 	%fd9, %f4;
	st.local.f64 	[%rd2], %fd7;
	st.local.f64 	[%rd2+8], %fd8;
	st.local.f64 	[%rd2+16], %fd9;
	mov.u64 	%rd60, $str$6;
	cvta.global.u64 	%rd61, %rd60;
	{ // callseq 10, 0
	.param .b64 param0;
	st.param.b64 	[param0], %rd61;
	.param .b64 param1;
	st.param.b64 	[param1], %rd57;
	.param .b32 retval0;
	call.uni (retval0), 
	vprintf, 
	(
	param0, 
	param1
	);
	ld.param.b32 	%r76, [retval0];
	} // callseq 10
	sub.f32 	%f11, %f3, %f2;
	cvt.f64.f32 	%fd10, %f11;
	st.local.f64 	[%rd2], %fd10;
	mov.u64 	%rd62, $str$7;
	cvta.global.u64 	%rd63, %rd62;
	{ // callseq 11, 0
	.param .b64 param0;
	st.param.b64 	[param0], %rd63;
	.param .b64 param1;
	st.param.b64 	[param1], %rd57;
	.param .b32 retval0;
	call.uni (retval0), 
	vprintf, 
	(
	param0, 
	param1
	);
	ld.param.b32 	%r78, [retval0];
	} // callseq 11
$L__BB0_14:
	ret;

}


// ===== COMPILED SASS (sm_100) =====

	.target	sm_100

	.elftype	@"ET_EXEC"


//--------------------- .note.nv.tkinfo           --------------------------
	.section	.note.nv.tkinfo,"",@"SHT_NOTE"
	.sectionflags	@"SHF_NOTE_NV_TKINFO"
	.tkinfo
        /*0018*/ 	.word	0x00000002
        /*0030*/ 	.string	""
        /*0030*/ 	.string	"ptxas"
        /*0030*/ 	.string	"Cuda compilation tools, release 13.0, V13.0.88"
        /*0030*/ 	.string	"Build cuda_13.0.r13.0/compiler.36424714_0"
        /*0030*/ 	.string	"-arch sm_100 -m 64 "



//--------------------- .note.nv.cuinfo           --------------------------
	.section	.note.nv.cuinfo,"",@"SHT_NOTE"
	.sectionflags	@"SHF_NOTE_NV_CUINFO"
        /*0018*/ 	.short	0x0002
        /*001a*/ 	.short	0x0064
        /*001c*/ 	.short	0x0082
	.zero		2


//--------------------- .nv.info                  --------------------------
	.section	.nv.info,"",@"SHT_CUDA_INFO"
	.align	4


	//----- nvinfo : EIATTR_REGCOUNT
	.align		4
        /*0000*/ 	.byte	0x04, 0x2f
        /*0002*/ 	.short	(.L_9 - .L_8)
	.align		4
.L_8:
        /*0004*/ 	.word	index@(_Z17fill_A_CSR_kernelPfPKiS1_S1_S1_S1_S1_iPKffiiS1_S3_)
        /*0008*/ 	.word	0x00000025


	//----- nvinfo : EIATTR_FRAME_SIZE
	.align		4
.L_9:
        /*000c*/ 	.byte	0x04, 0x11
        /*000e*/ 	.short	(.L_11 - .L_10)
	.align		4
.L_10:
        /*0010*/ 	.word	index@(_Z17fill_A_CSR_kernelPfPKiS1_S1_S1_S1_S1_iPKffiiS1_S3_)
        /*0014*/ 	.word	0x00000018


	//----- nvinfo : EIATTR_MIN_STACK_SIZE
	.align		4
.L_11:
        /*0018*/ 	.byte	0x04, 0x12
        /*001a*/ 	.short	(.L_13 - .L_12)
	.align		4
.L_12:
        /*001c*/ 	.word	index@(_Z17fill_A_CSR_kernelPfPKiS1_S1_S1_S1_S1_iPKffiiS1_S3_)
        /*0020*/ 	.word	0x00000018
.L_13:


//--------------------- .nv.compat                --------------------------
	.section	.nv.compat,"",@"SHT_CUDA_COMPAT_INFO"
	.align	4
        /*0000*/ 	.byte	0x02, 0x09, 0x00, 0x00, 0x02, 0x02, 0x01, 0x00, 0x02, 0x05, 0x05, 0x00, 0x03, 0x07, 0x01, 0x01
        /*0010*/ 	.byte	0x02, 0x03, 0x00, 0x00, 0x02, 0x06, 0x01, 0x00, 0x04, 0x0b, 0x08, 0x00, 0x09, 0x00, 0x00, 0x00
        /*0020*/ 	.byte	0x00, 0x00, 0x00, 0x00


//--------------------- .nv.info._Z17fill_A_CSR_kernelPfPKiS1_S1_S1_S1_S1_iPKffiiS1_S3_ --------------------------
	.section	.nv.info._Z17fill_A_CSR_kernelPfPKiS1_S1_S1_S1_S1_iPKffiiS1_S3_,"",@"SHT_CUDA_INFO"
	.sectionflags	@""
	.align	4


	//----- nvinfo : EIATTR_CUDA_API_VERSION
	.align		4
        /*0000*/ 	.byte	0x04, 0x37
        /*0002*/ 	.short	(.L_15 - .L_14)
.L_14:
        /*0004*/ 	.word	0x00000082


	//----- nvinfo : EIATTR_KPARAM_INFO
	.align		4
.L_15:
        /*0008*/ 	.byte	0x04, 0x17
        /*000a*/ 	.short	(.L_17 - .L_16)
.L_16:
        /*000c*/ 	.word	0x00000000
        /*0010*/ 	.short	0x000d
        /*0012*/ 	.short	0x0060
        /*0014*/ 	.byte	0x00, 0xf5, 0x21, 0x00


	//----- nvinfo : EIATTR_KPARAM_INFO
	.align		4
.L_17:
        /*0018*/ 	.byte	0x04, 0x17
        /*001a*/ 	.short	(.L_19 - .L_18)
.L_18:
        /*001c*/ 	.word	0x00000000
        /*0020*/ 	.short	0x000c
        /*0022*/ 	.short	0x0058
        /*0024*/ 	.byte	0x00, 0xf5, 0x21, 0x00


	//----- nvinfo : EIATTR_KPARAM_INFO
	.align		4
.L_19:
        /*0028*/ 	.byte	0x04, 0x17
        /*002a*/ 	.short	(.L_21 - .L_20)
.L_20:
        /*002c*/ 	.word	0x00000000
        /*0030*/ 	.short	0x000b
        /*0032*/ 	.short	0x0050
        /*0034*/ 	.byte	0x00, 0xf0, 0x11, 0x00


	//----- nvinfo : EIATTR_KPARAM_INFO
	.align		4
.L_21:
        /*0038*/ 	.byte	0x04, 0x17
        /*003a*/ 	.short	(.L_23 - .L_22)
.L_22:
        /*003c*/ 	.word	0x00000000
        /*0040*/ 	.short	0x000a
        /*0042*/ 	.short	0x004c
        /*0044*/ 	.byte	0x00, 0xf0, 0x11, 0x00


	//----- nvinfo : EIATTR_KPARAM_INFO
	.align		4
.L_23:
        /*0048*/ 	.byte	0x04, 0x17
        /*004a*/ 	.short	(.L_25 - .L_24)
.L_24:
        /*004c*/ 	.word	0x00000000
        /*0050*/ 	.short	0x0009
        /*0052*/ 	.short	0x0048
        /*0054*/ 	.byte	0x00, 0xf0, 0x11, 0x00


	//----- nvinfo : EIATTR_KPARAM_INFO
	.align		4
.L_25:
        /*0058*/ 	.byte	0x04, 0x17
        /*005a*/ 	.short	(.L_27 - .L_26)
.L_26:
        /*005c*/ 	.word	0x00000000
        /*0060*/ 	.short	0x0008
        /*0062*/ 	.short	0x0040
        /*0064*/ 	.byte	0x00, 0xf5, 0x21, 0x00


	//----- nvinfo : EIATTR_KPARAM_INFO
	.align		4
.L_27:
        /*0068*/ 	.byte	0x04, 0x17
        /*006a*/ 	.short	(.L_29 - .L_28)
.L_28:
        /*006c*/ 	.word	0x00000000
        /*0070*/ 	.short	0x0007
        /*0072*/ 	.short	0x0038
        /*0074*/ 	.byte	0x00, 0xf0, 0x11, 0x00


	//----- nvinfo : EIATTR_KPARAM_INFO
	.align		4
.L_29:
        /*0078*/ 	.byte	0x04, 0x17
        /*007a*/ 	.short	(.L_31 - .L_30)
.L_30:
        /*007c*/ 	.word	0x00000000
        /*0080*/ 	.short	0x0006
        /*0082*/ 	.short	0x0030
        /*0084*/ 	.byte	0x00, 0xf5, 0x21, 0x00


	//----- nvinfo : EIATTR_KPARAM_INFO
	.align		4
.L_31:
        /*0088*/ 	.byte	0x04, 0x17
        /*008a*/ 	.short	(.L_33 - .L_32)
.L_32:
        /*008c*/ 	.word	0x00000000
        /*0090*/ 	.short	0x0005
        /*0092*/ 	.short	0x0028
        /*0094*/ 	.byte	0x00, 0xf5, 0x21, 0x00


	//----- nvinfo : EIATTR_KPARAM_INFO
	.align		4
.L_33:
        /*0098*/ 	.byte	0x04, 0x17
        /*009a*/ 	.short	(.L_35 - .L_34)
.L_34:
        /*009c*/ 	.word	0x00000000
        /*00a0*/ 	.short	0x0004
        /*00a2*/ 	.short	0x0020
        /*00a4*/ 	.byte	0x00, 0xf5, 0x21, 0x00


	//----- nvinfo : EIATTR_KPARAM_INFO
	.align		4
.L_35:
        /*00a8*/ 	.byte	0x04, 0x17
        /*00aa*/ 	.short	(.L_37 - .L_36)
.L_36:
        /*00ac*/ 	.word	0x00000000
        /*00b0*/ 	.short	0x0003
        /*00b2*/ 	.short	0x0018
        /*00b4*/ 	.byte	0x00, 0xf5, 0x21, 0x00


	//----- nvinfo : EIATTR_KPARAM_INFO
	.align		4
.L_37:
        /*00b8*/ 	.byte	0x04, 0x17
        /*00ba*/ 	.short	(.L_39 - .L_38)
.L_38:
        /*00bc*/ 	.word	0x00000000
        /*00c0*/ 	.short	0x0002
        /*00c2*/ 	.short	0x0010
        /*00c4*/ 	.byte	0x00, 0xf5, 0x21, 0x00


	//----- nvinfo : EIATTR_KPARAM_INFO
	.align		4
.L_39:
        /*00c8*/ 	.byte	0x04, 0x17
        /*00ca*/ 	.short	(.L_41 - .L_40)
.L_40:
        /*00cc*/ 	.word	0x00000000
        /*00d0*/ 	.short	0x0001
        /*00d2*/ 	.short	0x0008
        /*00d4*/ 	.byte	0x00, 0xf5, 0x21, 0x00


	//----- nvinfo : EIATTR_KPARAM_INFO
	.align		4
.L_41:
        /*00d8*/ 	.byte	0x04, 0x17
        /*00da*/ 	.short	(.L_43 - .L_42)
.L_42:
        /*00dc*/ 	.word	0x00000000
        /*00e0*/ 	.short	0x0000
        /*00e2*/ 	.short	0x0000
        /*00e4*/ 	.byte	0x00, 0xf5, 0x21, 0x00


	//----- nvinfo : EIATTR_SPARSE_MMA_MASK
	.align		4
.L_43:
        /*00e8*/ 	.byte	0x03, 0x50
        /*00ea*/ 	.short	0x0000


	//----- nvinfo : EIATTR_MAXREG_COUNT
	.align		4
        /*00ec*/ 	.byte	0x03, 0x1b
        /*00ee*/ 	.short	0x00ff


	//----- nvinfo : EIATTR_EXTERNS
	.align		4
        /*00f0*/ 	.byte	0x04, 0x0f
        /*00f2*/ 	.short	(.L_45 - .L_44)


	//   ....[0]....
	.align		4
.L_44:
        /*00f4*/ 	.word	index@(vprintf)


	//----- nvinfo : EIATTR_MERCURY_ISA_VERSION
	.align		4
.L_45:
        /*00f8*/ 	.byte	0x03, 0x5f
        /*00fa*/ 	.short	0x0101


	//----- nvinfo : EIATTR_VRC_CTA_INIT_COUNT
	.align		4
        /*00fc*/ 	.byte	0x02, 0x4a
	.zero		1
	.zero		1


	//----- nvinfo : EIATTR_SYSCALL_OFFSETS
	.align		4
        /*0100*/ 	.byte	0x04, 0x46
        /*0102*/ 	.short	(.L_47 - .L_46)


	//   ....[0]....
.L_46:
        /*0104*/ 	.word	0x00000470


	//   ....[1]....
        /*0108*/ 	.word	0x00000510


	//   ....[2]....
        /*010c*/ 	.word	0x00000720


	//   ....[3]....
        /*0110*/ 	.word	0x00000800


	//   ....[4]....
        /*0114*/ 	.word	0x000008e0


	//   ....[5]....
        /*0118*/ 	.word	0x000009c0


	//   ....[6]....
        /*011c*/ 	.word	0x00000ba0


	//   ....[7]....
        /*0120*/ 	.word	0x00000ca0


	//   ....[8]....
        /*0124*/ 	.word	0x00000ec0


	//   ....[9]....
        /*0128*/ 	.word	0x00000fa0


	//   ....[10]....
        /*012c*/ 	.word	0x00001080


	//   ....[11]....
        /*0130*/ 	.word	0x00001130


	//----- nvinfo : EIATTR_EXIT_INSTR_OFFSETS
	.align		4
.L_47:
        /*0134*/ 	.byte	0x04, 0x1c
        /*0136*/ 	.short	(.L_49 - .L_48)


	//   ....[0]....
.L_48:
        /*0138*/ 	.word	0x000000e0


	//   ....[1]....
        /*013c*/ 	.word	0x000002f0


	//   ....[2]....
        /*0140*/ 	.word	0x00000cd0


	//   ....[3]....
        /*0144*/ 	.word	0x00001140


	//----- nvinfo : EIATTR_CRS_STACK_SIZE
	.align		4
.L_49:
        /*0148*/ 	.byte	0x04, 0x1e
        /*014a*/ 	.short	(.L_51 - .L_50)
.L_50:
        /*014c*/ 	.word	0x00000000


	//----- nvinfo : EIATTR_CBANK_PARAM_SIZE
	.align		4
.L_51:
        /*0150*/ 	.byte	0x03, 0x19
        /*0152*/ 	.short	0x0068


	//----- nvinfo : EIATTR_PARAM_CBANK
	.align		4
        /*0154*/ 	.byte	0x04, 0x0a
        /*0156*/ 	.short	(.L_53 - .L_52)
	.align		4
.L_52:
        /*0158*/ 	.word	index@(.nv.constant0._Z17fill_A_CSR_kernelPfPKiS1_S1_S1_S1_S1_iPKffiiS1_S3_)
        /*015c*/ 	.short	0x0380
        /*015e*/ 	.short	0x0068


	//----- nvinfo : EIATTR_SW_WAR
	.align		4
.L_53:
        /*0160*/ 	.byte	0x04, 0x36
        /*0162*/ 	.short	(.L_55 - .L_54)
.L_54:
        /*0164*/ 	.word	0x00000008
.L_55:


//--------------------- .nv.callgraph             --------------------------
	.section	.nv.callgraph,"",@"SHT_CUDA_CALLGRAPH"
	.align	4
	.sectionentsize	8
	.align		4
        /*0000*/ 	.word	0x00000000
	.align		4
        /*0004*/ 	.word	0xffffffff
	.align		4
        /*0008*/ 	.word	index@(_Z17fill_A_CSR_kernelPfPKiS1_S1_S1_S1_S1_iPKffiiS1_S3_)
	.align		4
        /*000c*/ 	.word	index@(vprintf)
	.align		4
        /*0010*/ 	.word	0x00000000
	.align		4
        /*0014*/ 	.word	0xfffffffe
	.align		4
        /*0018*/ 	.word	0x00000000
	.align		4
        /*001c*/ 	.word	0xfffffffd
	.align		4
        /*0020*/ 	.word	0x00000000
	.align		4
        /*0024*/ 	.word	0xfffffffc


//--------------------- .nv.constant4             --------------------------
	.section	.nv.constant4,"a",@progbits
	.align	8
	.align		8
.nv.constant4:
        /*0000*/ 	.dword	vprintf
	.align		8
        /*0008*/ 	.dword	$str
	.align		8
        /*0010*/ 	.dword	$str$1
	.align		8
        /*0018*/ 	.dword	$str$2
	.align		8
        /*0020*/ 	.dword	$str$3
	.align		8
        /*0028*/ 	.dword	$str$4
	.align		8
        /*0030*/ 	.dword	$str$5
	.align		8
        /*0038*/ 	.dword	$str$6
	.align		8
        /*0040*/ 	.dword	$str$7


//--------------------- .text._Z17fill_A_CSR_kernelPfPKiS1_S1_S1_S1_S1_iPKffiiS1_S3_ --------------------------
	.section	.text._Z17fill_A_CSR_kernelPfPKiS1_S1_S1_S1_S1_iPKffiiS1_S3_,"ax",@progbits
	.align	128
        .global         _Z17fill_A_CSR_kernelPfPKiS1_S1_S1_S1_S1_iPKffiiS1_S3_
        .type           _Z17fill_A_CSR_kernelPfPKiS1_S1_S1_S1_S1_iPKffiiS1_S3_,@function
        .size           _Z17fill_A_CSR_kernelPfPKiS1_S1_S1_S1_S1_iPKffiiS1_S3_,(.L_x_20 - _Z17fill_A_CSR_kernelPfPKiS1_S1_S1_S1_S1_iPKffiiS1_S3_)
        .other          _Z17fill_A_CSR_kernelPfPKiS1_S1_S1_S1_S1_iPKffiiS1_S3_,@"STO_CUDA_ENTRY STV_DEFAULT"
_Z17fill_A_CSR_kernelPfPKiS1_S1_S1_S1_S1_iPKffiiS1_S3_:
.text._Z17fill_A_CSR_kernelPfPKiS1_S1_S1_S1_S1_iPKffiiS1_S3_:
[----:B------:R-:W0:Y:S01]  /*0000*/  LDC R1, c[0x0][0x37c] ;  /* 0x0000df00ff017b82 */ /* 0x000e220000000800 */
[----:B------:R-:W1:Y:S01]  /*0010*/  S2R R0, SR_TID.X ;  /* 0x0000000000007919 */ /* 0x000e620000002100 */
[----:B------:R-:W2:Y:S06]  /*0020*/  LDCU UR5, c[0x0][0x2fc] ;  /* 0x00005f80ff0577ac */ /* 0x000eac0008000800 */
[----:B------:R-:W1:Y:S01]  /*0030*/  S2UR UR6, SR_CTAID.X ;  /* 0x00000000000679c3 */ /* 0x000e620000002500 */
[----:B0-----:R-:W-:Y:S01]  /*0040*/  VIADD R1, R1, 0xffffffe8 ;  /* 0xffffffe801017836 */ /* 0x001fe20000000000 */
[----:B------:R-:W0:Y:S01]  /*0050*/  LDCU UR7, c[0x0][0x3b8] ;  /* 0x00007700ff0777ac */ /* 0x000e220008000800 */
[----:B------:R-:W3:Y:S05]  /*0060*/  LDCU UR4, c[0x0][0x2f8] ;  /* 0x00005f00ff0477ac */ /* 0x000eea0008000800 */
[----:B------:R-:W1:Y:S01]  /*0070*/  LDC R29, c[0x0][0x360] ;  /* 0x0000d800ff1d7b82 */ /* 0x000e620000000800 */
[----:B---3--:R-:W-:-:S05]  /*0080*/  IADD3 R28, P1, PT, R1, UR4, RZ ;  /* 0x00000004011c7c10 */ /* 0x008fca000ff3e0ff */
[----:B--2---:R-:W-:Y:S02]  /*0090*/  IMAD.X R27, RZ, RZ, UR5, P1 ;  /* 0x00000005ff1b7e24 */ /* 0x004fe400088e06ff */
[----:B-1----:R-:W-:Y:S01]  /*00a0*/  IMAD R29, R29, UR6, R0 ;  /* 0x000000061d1d7c24 */ /* 0x002fe2000f8e0200 */
[----:B0-----:R-:W-:-:S04]  /*00b0*/  USHF.R.S32.HI UR6, URZ, 0x1f, UR7 ;  /* 0x0000001fff067899 */ /* 0x001fc80008011407 */
[----:B------:R-:W-:-:S04]  /*00c0*/  ISETP.GE.U32.AND P0, PT, R29, UR7, PT ;  /* 0x000000071d007c0c */ /* 0x000fc8000bf06070 */
[----:B------:R-:W-:-:S13]  /*00d0*/  ISETP.GE.U32.AND.EX P0, PT, RZ, UR6, PT, P0 ;  /* 0x00000006ff007c0c */ /* 0x000fda000bf06100 */
[----:B------:R-:W-:Y:S05]  /*00e0*/  @P0 EXIT ;  /* 0x000000000000094d */ /* 0x000fea0003800000 */
[----:B------:R-:W0:Y:S01]  /*00f0*/  LDCU.64 UR6, c[0x0][0x3a0] ;  /* 0x00007400ff0677ac */ /* 0x000e220008000a00 */
[----:B------:R-:W-:Y:S02]  /*0100*/  SHF.L.U32 R13, R29, 0x2, RZ ;  /* 0x000000021d0d7819 */ /* 0x000fe400000006ff */
[----:B------:R-:W-:Y:S01]  /*0110*/  SHF.R.U32.HI R12, RZ, 0x1e, R29 ;  /* 0x0000001eff0c7819 */ /* 0x000fe2000001161d */
[----:B------:R-:W1:Y:S01]  /*0120*/  LDCU.64 UR4, c[0x0][0x398] ;  /* 0x00007300ff0477ac */ /* 0x000e620008000a00 */
[----:B------:R-:W2:Y:S01]  /*0130*/  LDCU.64 UR36, c[0x0][0x358] ;  /* 0x00006b00ff2477ac */ /* 0x000ea20008000a00 */
[C---:B0-----:R-:W-:Y:S02]  /*0140*/  IADD3 R2, P1, PT, R13.reuse, UR6, RZ ;  /* 0x000000060d027c10 */ /* 0x041fe4000ff3e0ff */
[----:B-1----:R-:W-:Y:S02]  /*0150*/  IADD3 R24, P0, PT, R13, UR4, RZ ;  /* 0x000000040d187c10 */ /* 0x002fe4000ff1e0ff */
[----:B------:R-:W-:-:S02]  /*0160*/  IADD3.X R3, PT, PT, R12, UR7, RZ, P1, !PT ;  /* 0x000000070c037c10 */ /* 0x000fc40008ffe4ff */
[----:B------:R-:W-:-:S04]  /*0170*/  IADD3.X R25, PT, PT, R12, UR5, RZ, P0, !PT ;  /* 0x000000050c197c10 */ /* 0x000fc800087fe4ff */
[----:B--2---:R-:W2:Y:S04]  /*0180*/  LDG.E R3, desc[UR36][R2.64] ;  /* 0x0000002402037981 */ /* 0x004ea8000c1e1900 */
[----:B------:R-:W2:Y:S02]  /*0190*/  LDG.E R24, desc[UR36][R24.64] ;  /* 0x0000002418187981 */ /* 0x000ea4000c1e1900 */
[C---:B--2---:R-:W-:Y:S02]  /*01a0*/  ISETP.NE.AND P0, PT, R24.reuse, R3, PT ;  /* 0x000000031800720c */ /* 0x044fe40003f05270 */
[----:B------:R-:W0:Y:S11]  /*01b0*/  LDC.64 R2, c[0x0][0x388] ;  /* 0x0000e200ff027b82 */ /* 0x000e360000000a00 */
[----:B------:R-:W1:Y:S01]  /*01c0*/  @!P0 LDC.64 R4, c[0x0][0x3d8] ;  /* 0x0000f600ff048b82 */ /* 0x000e620000000a00 */
[----:B------:R-:W-:-:S07]  /*01d0*/  @!P0 IMAD.SHL.U32 R7, R24, 0x2, RZ ;  /* 0x0000000218078824 */ /* 0x000fce00078e00ff */
[----:B------:R-:W2:Y:S08]  /*01e0*/  @!P0 LDC.64 R8, c[0x0][0x3c0] ;  /* 0x0000f000ff088b82 */ /* 0x000eb00000000a00 */
[----:B------:R-:W3:Y:S01]  /*01f0*/  @!P0 LDC.64 R14, c[0x0][0x380] ;  /* 0x0000e000ff0e8b82 */ /* 0x000ee20000000a00 */
[----:B-1----:R-:W-:-:S05]  /*0200*/  @!P0 IMAD.WIDE R4, R7, 0x4, R4 ;  /* 0x0000000407048825 */ /* 0x002fca00078e0204 */
[----:B------:R-:W2:Y:S04]  /*0210*/  @!P0 LDG.E R7, desc[UR36][R4.64] ;  /* 0x0000002404078981 */ /* 0x000ea8000c1e1900 */
[----:B------:R-:W4:Y:S01]  /*0220*/  @!P0 LDG.E R11, desc[UR36][R4.64+0x4] ;  /* 0x00000424040b8981 */ /* 0x000f22000c1e1900 */
[----:B--2---:R-:W-:-:S04]  /*0230*/  @!P0 IMAD.WIDE R6, R7, 0x4, R8 ;  /* 0x0000000407068825 */ /* 0x004fc800078e0208 */
[----:B----4-:R-:W-:Y:S02]  /*0240*/  @!P0 IMAD.WIDE R8, R11, 0x4, R8 ;  /* 0x000000040b088825 */ /* 0x010fe400078e0208 */
[----:B------:R-:W2:Y:S01]  /*0250*/  @!P0 LDG.E R6, desc[UR36][R6.64] ;  /* 0x0000002406068981 */ /* 0x000ea2000c1e1900 */
[----:B------:R-:W1:Y:S03]  /*0260*/  @!P0 LDC R11, c[0x0][0x3c8] ;  /* 0x0000f200ff0b8b82 */ /* 0x000e660000000800 */
[----:B------:R-:W2:Y:S01]  /*0270*/  @!P0 LDG.E R9, desc[UR36][R8.64] ;  /* 0x0000002408098981 */ /* 0x000ea2000c1e1900 */
[----:B---3--:R-:W-:Y:S01]  /*0280*/  @!P0 IADD3 R4, P1, PT, R13, R14, RZ ;  /* 0x0000000e0d048210 */ /* 0x008fe20007f3e0ff */
[----:B0-----:R-:W-:-:S04]  /*0290*/  IMAD.WIDE R2, R24, 0x4, R2 ;  /* 0x0000000418027825 */ /* 0x001fc800078e0202 */
[----:B------:R-:W-:Y:S01]  /*02a0*/  @!P0 IMAD.X R5, R12, 0x1, R15, P1 ;  /* 0x000000010c058824 */ /* 0x000fe200008e060f */
[----:B------:R0:W5:Y:S01]  /*02b0*/  LDG.E R0, desc[UR36][R2.64] ;  /* 0x0000002402007981 */ /* 0x000162000c1e1900 */
[----:B--2---:R-:W-:-:S04]  /*02c0*/  @!P0 FADD R10, R6, R9 ;  /* 0x00000009060a8221 */ /* 0x004fc80000000000 */
[----:B-1----:R-:W-:-:S05]  /*02d0*/  @!P0 FADD R11, R10, R11 ;  /* 0x0000000b0a0b8221 */ /* 0x002fca0000000000 */
[----:B------:R0:W-:Y:S01]  /*02e0*/  @!P0 STG.E desc[UR36][R4.64], R11 ;  /* 0x0000000b04008986 */ /* 0x0001e2000c101924 */
[----:B------:R-:W-:Y:S05]  /*02f0*/  @!P0 EXIT ;  /* 0x000000000000894d */ /* 0x000fea0003800000 */
[----:B0-----:R-:W0:Y:S01]  /*0300*/  LDC.64 R2, c[0x0][0x3a8] ;  /* 0x0000ea00ff027b82 */ /* 0x001e220000000a00 */
[----:B-----5:R-:W-:Y:S01]  /*0310*/  IADD3 R0, PT, PT, R29, -R0, RZ ;  /* 0x800000001d007210 */ /* 0x020fe20007ffe0ff */
[----:B------:R-:W-:-:S04]  /*0320*/  IMAD R31, R24, 0x3c, RZ ;  /* 0x0000003c181f7824 */ /* 0x000fc800078e02ff */
[----:B------:R-:W-:-:S04]  /*0330*/  IMAD R5, R0, 0x3, R31 ;  /* 0x0000000300057824 */ /* 0x000fc800078e021f */
[----:B0-----:R-:W-:-:S05]  /*0340*/  IMAD.WIDE R2, R5, 0x4, R2 ;  /* 0x0000000405027825 */ /* 0x001fca00078e0202 */
[----:B------:R0:W5:Y:S04]  /*0350*/  LDG.E R26, desc[UR36][R2.64+0x8] ;  /* 0x00000824021a7981 */ /* 0x000168000c1e1900 */
[----:B------:R0:W5:Y:S04]  /*0360*/  LDG.E R22, desc[UR36][R2.64] ;  /* 0x0000002402167981 */ /* 0x000168000c1e1900 */
[----:B------:R0:W5:Y:S01]  /*0370*/  LDG.E R23, desc[UR36][R2.64+0x4] ;  /* 0x0000042402177981 */ /* 0x000162000c1e1900 */
[----:B------:R-:W-:Y:S01]  /*0380*/  ISETP.NE.AND P0, PT, R29, RZ, PT ;  /* 0x000000ff1d00720c */ /* 0x000fe20003f05270 */
[----:B------:R-:W-:-:S12]  /*0390*/  BSSY.RECONVERGENT B8, `(.L_x_0) ;  /* 0x0000092000087945 */ /* 0x000fd80003800200 */
[----:B0-----:R-:W-:Y:S05]  /*03a0*/  @P0 BRA `(.L_x_1) ;  /* 0x0000000800400947 */ /* 0x001fea0003800000 */
[----:B------:R-:W0:Y:S01]  /*03b0*/  LDC.64 R16, c[0x0][0x3b0] ;  /* 0x0000ec00ff107b82 */ /* 0x000e220000000a00 */
[----:B------:R-:W-:Y:S01]  /*03c0*/  MOV R2, 0x0 ;  /* 0x0000000000027802 */ /* 0x000fe20000000f00 */
[----:B------:R-:W1:Y:S01]  /*03d0*/  LDCU.64 UR4, c[0x4][0x8] ;  /* 0x01000100ff0477ac */ /* 0x000e620008000a00 */
[----:B0-----:R-:W-:-:S05]  /*03e0*/  IMAD.WIDE R16, R24, 0x4, R16 ;  /* 0x0000000418107825 */ /* 0x001fca00078e0210 */
[----:B------:R-:W2:Y:S01]  /*03f0*/  LDG.E R25, desc[UR36][R16.64] ;  /* 0x0000002410197981 */ /* 0x000ea2000c1e1900 */
[----:B------:R0:W3:Y:S01]  /*0400*/  LDC.64 R8, c[0x4][R2] ;  /* 0x0100000002087b82 */ /* 0x0000e20000000a00 */
[----:B-1----:R-:W-:Y:S01]  /*0410*/  IMAD.U32 R4, RZ, RZ, UR4 ;  /* 0x00000004ff047e24 */ /* 0x002fe2000f8e00ff */
[----:B------:R-:W-:Y:S01]  /*0420*/  MOV R6, R28 ;  /* 0x0000001c00067202 */ /* 0x000fe20000000f00 */
[----:B------:R-:W-:Y:S02]  /*0430*/  IMAD.U32 R5, RZ, RZ, UR5 ;  /* 0x00000005ff057e24 */ /* 0x000fe4000f8e00ff */
[----:B------:R-:W-:Y:S01]  /*0440*/  IMAD.MOV.U32 R7, RZ, RZ, R27 ;  /* 0x000000ffff077224 */ /* 0x000fe200078e001b */
[----:B--23--:R0:W-:Y:S06]  /*0450*/  STL.64 [R1], R24 ;  /* 0x0000001801007387 */ /* 0x00c1ec0000100a00 */
[----:B------:R-:W-:-:S07]  /*0460*/  LEPC R20, `(.L_x_2) ;  /* 0x000000001014794e */ /* 0x000fce0000000000 */
[----:B0----5:R-:W-:Y:S05]  /*0470*/  CALL.ABS.NOINC R8 ;  /* 0x0000000008007343 */ /* 0x021fea0003c00000 */
.L_x_2:
[----:B------:R-:W2:Y:S01]  /*0480*/  LDG.E R16, desc[UR36][R16.64] ;  /* 0x0000002410107981 */ /* 0x000ea2000c1e1900 */
[----:B------:R-:W0:Y:S01]  /*0490*/  LDC.64 R2, c[0x4][R2] ;  /* 0x0100000002027b82 */ /* 0x000e220000000a00 */
[----:B------:R-:W1:Y:S01]  /*04a0*/  LDCU.64 UR4, c[0x4][0x10] ;  /* 0x01000200ff0477ac */ /* 0x000e620008000a00 */
[----:B------:R-:W-:Y:S02]  /*04b0*/  IMAD.MOV.U32 R6, RZ, RZ, R28 ;  /* 0x000000ffff067224 */ /* 0x000fe400078e001c */
[----:B------:R-:W-:Y:S02]  /*04c0*/  IMAD.MOV.U32 R7, RZ, RZ, R27 ;  /* 0x000000ffff077224 */ /* 0x000fe400078e001b */
[----:B-1----:R-:W-:Y:S01]  /*04d0*/  IMAD.U32 R4, RZ, RZ, UR4 ;  /* 0x00000004ff047e24 */ /* 0x002fe2000f8e00ff */
[----:B------:R-:W-:Y:S01]  /*04e0*/  MOV R5, UR5 ;  /* 0x0000000500057c02 */ /* 0x000fe20008000f00 */
[----:B0-2---:R1:W-:Y:S06]  /*04f0*/  STL [R1], R16 ;  /* 0x0000001001007387 */ /* 0x0053ec0000100800 */
[----:B------:R-:W-:-:S07]  /*0500*/  LEPC R20, `(.L_x_3) ;  /* 0x000000001014794e */ /* 0x000fce0000000000 */
[----:B-1----:R-:W-:Y:S05]  /*0510*/  CALL.ABS.NOINC R2 ;  /* 0x0000000002007343 */ /* 0x002fea0003c00000 */
.L_x_3:
[----:B------:R-:W-:Y:S01]  /*0520*/  ISETP.GE.AND P0, PT, R25, 0x1, PT ;  /* 0x000000011900780c */ /* 0x000fe20003f06270 */
[----:B------:R-:W-:-:S12]  /*0530*/  BSSY.RECONVERGENT B7, `(.L_x_4) ;  /* 0x000006c000077945 */ /* 0x000fd80003800200 */
[----:B------:R-:W-:Y:S05]  /*0540*/  @!P0 BRA `(.L_x_5) ;  /* 0x0000000400a88947 */ /* 0x000fea0003800000 */
[----:B------:R-:W0:Y:S01]  /*0550*/  LDC.64 R2, c[0x0][0x3a8] ;  /* 0x0000ea00ff027b82 */ /* 0x000e220000000a00 */
[C---:B------:R-:W-:Y:S01]  /*0560*/  ISETP.GE.U32.AND P0, PT, R25.reuse, 0x4, PT ;  /* 0x000000041900780c */ /* 0x040fe20003f06070 */
[----:B------:R-:W-:Y:S02]  /*0570*/  HFMA2 R18, -RZ, RZ, 0, 1.430511474609375e-06 ;  /* 0x00000018ff127431 */ /* 0x000fe400000001ff */
[----:B------:R-:W-:Y:S01]  /*0580*/  IMAD.MOV.U32 R19, RZ, RZ, 0x0 ;  /* 0x00000000ff137424 */ /* 0x000fe200078e00ff */
[----:B------:R-:W-:Y:S01]  /*0590*/  BSSY.RECONVERGENT B6, `(.L_x_6) ;  /* 0x0000048000067945 */ /* 0x000fe20003800200 */
[----:B------:R-:W-:Y:S01]  /*05a0*/  LOP3.LUT R32, R25, 0x3, RZ, 0xc0, !PT ;  /* 0x0000000319207812 */ /* 0x000fe200078ec0ff */
[----:B0-----:R-:W-:-:S04]  /*05b0*/  IMAD.WIDE.U32 R18, R2, 0x1, R18 ;  /* 0x0000000102127825 */ /* 0x001fc800078e0012 */
[----:B------:R-:W-:-:S03]  /*05c0*/  IMAD.MOV.U32 R2, RZ, RZ, RZ ;  /* 0x000000ffff027224 */ /* 0x000fc600078e00ff */
[----:B------:R-:W-:Y:S05]  /*05d0*/  @!P0 BRA `(.L_x_7) ;  /* 0x00000004000c8947 */ /* 0x000fea0003800000 */
[----:B------:R-:W-:Y:S01]  /*05e0*/  IADD3 R33, PT, PT, R19, R3, RZ ;  /* 0x0000000313217210 */ /* 0x000fe20007ffe0ff */
[----:B------:R-:W-:Y:S01]  /*05f0*/  IMAD.MOV.U32 R34, RZ, RZ, R31 ;  /* 0x000000ffff227224 */ /* 0x000fe200078e001f */
[----:B------:R-:W-:Y:S01]  /*0600*/  LOP3.LUT R2, R25, 0x7ffffffc, RZ, 0xc0, !PT ;  /* 0x7ffffffc19027812 */ /* 0x000fe200078ec0ff */
[----:B------:R-:W-:-:S07]  /*0610*/  IMAD.MOV.U32 R24, RZ, RZ, RZ ;  /* 0x000000ffff187224 */ /* 0x000fce00078e00ff */
.L_x_12:
[----:B------:R-:W-:Y:S01]  /*0620*/  MOV R4, R18 ;  /* 0x0000001200047202 */ /* 0x000fe20000000f00 */
[----:B------:R-:W-:Y:S01]  /*0630*/  IMAD.MOV.U32 R5, RZ, RZ, R33 ;  /* 0x000000ffff057224 */ /* 0x000fe200078e0021 */
[----:B------:R-:W-:Y:S01]  /*0640*/  MOV R30, 0x0 ;  /* 0x00000000001e7802 */ /* 0x000fe20000000f00 */
[----:B------:R-:W0:Y:S02]  /*0650*/  LDCU.64 UR4, c[0x4][0x18] ;  /* 0x01000300ff0477ac */ /* 0x000e240008000a00 */
[----:B------:R-:W-:-:S05]  /*0660*/  IMAD.WIDE R16, R34, 0x4, R4 ;  /* 0x0000000422107825 */ /* 0x000fca00078e0204 */
[----:B------:R-:W2:Y:S04]  /*0670*/  LDG.E R10, desc[UR36][R16.64+-0x14] ;  /* 0xffffec24100a7981 */ /* 0x000ea8000c1e1900 */
[----:B------:R-:W2:Y:S04]  /*0680*/  LDG.E R11, desc[UR36][R16.64+-0x10] ;  /* 0xfffff024100b7981 */ /* 0x000ea8000c1e1900 */
[----:B------:R-:W3:Y:S01]  /*0690*/  LDG.E R25, desc[UR36][R16.64+-0x18] ;  /* 0xffffe82410197981 */ /* 0x000ee2000c1e1900 */
[----:B------:R1:W4:Y:S01]  /*06a0*/  LDC.64 R8, c[0x4][R30] ;  /* 0x010000001e087b82 */ /* 0x0003220000000a00 */
[----:B------:R-:W-:Y:S01]  /*06b0*/  IMAD.MOV.U32 R6, RZ, RZ, R28 ;  /* 0x000000ffff067224 */ /* 0x000fe200078e001c */
[----:B0-----:R-:W-:Y:S01]  /*06c0*/  MOV R5, UR5 ;  /* 0x0000000500057c02 */ /* 0x001fe20008000f00 */
[----:B------:R-:W-:-:S02]  /*06d0*/  IMAD.U32 R4, RZ, RZ, UR4 ;  /* 0x00000004ff047e24 */ /* 0x000fc4000f8e00ff */
[----:B------:R-:W-:Y:S01]  /*06e0*/  IMAD.MOV.U32 R7, RZ, RZ, R27 ;  /* 0x000000ffff077224 */ /* 0x000fe200078e001b */
[----:B--2---:R1:W-:Y:S04]  /*06f0*/  STL.64 [R1+0x8], R10 ;  /* 0x0000080a01007387 */ /* 0x0043e80000100a00 */
[----:B---34-:R1:W-:Y:S02]  /*0700*/  STL.64 [R1], R24 ;  /* 0x0000001801007387 */ /* 0x0183e40000100a00 */
[----:B------:R-:W-:-:S07]  /*0710*/  LEPC R20, `(.L_x_8) ;  /* 0x000000001014794e */ /* 0x000fce0000000000 */
[----:B-1----:R-:W-:Y:S05]  /*0720*/  CALL.ABS.NOINC R8 ;  /* 0x0000000008007343 */ /* 0x002fea0003c00000 */
.L_x_8:
[----:B------:R-:W2:Y:S04]  /*0730*/  LDG.E R13, desc[UR36][R16.64+-0xc] ;  /* 0xfffff424100d7981 */ /* 0x000ea8000c1e1900 */
[----:B------:R-:W3:Y:S04]  /*0740*/  LDG.E R10, desc[UR36][R16.64+-0x8] ;  /* 0xfffff824100a7981 */ /* 0x000ee8000c1e1900 */
[----:B------:R-:W3:Y:S01]  /*0750*/  LDG.E R11, desc[UR36][R16.64+-0x4] ;  /* 0xfffffc24100b7981 */ /* 0x000ee2000c1e1900 */
[----:B------:R-:W-:Y:S01]  /*0760*/  IADD3 R12, PT, PT, R24, 0x1, RZ ;  /* 0x00000001180c7810 */ /* 0x000fe20007ffe0ff */
[----:B------:R0:W1:Y:S01]  /*0770*/  LDC.64 R8, c[0x4][R30] ;  /* 0x010000001e087b82 */ /* 0x0000620000000a00 */
[----:B------:R-:W4:Y:S01]  /*0780*/  LDCU.64 UR4, c[0x4][0x18] ;  /* 0x01000300ff0477ac */ /* 0x000f220008000a00 */
[----:B------:R-:W-:Y:S01]  /*0790*/  MOV R6, R28 ;  /* 0x0000001c00067202 */ /* 0x000fe20000000f00 */
[----:B------:R-:W-:-:S02]  /*07a0*/  IMAD.MOV.U32 R7, RZ, RZ, R27 ;  /* 0x000000ffff077224 */ /* 0x000fc400078e001b */
[----:B----4-:R-:W-:Y:S02]  /*07b0*/  IMAD.U32 R4, RZ, RZ, UR4 ;  /* 0x00000004ff047e24 */ /* 0x010fe4000f8e00ff */
[----:B------:R-:W-:Y:S01]  /*07c0*/  IMAD.U32 R5, RZ, RZ, UR5 ;  /* 0x00000005ff057e24 */ /* 0x000fe2000f8e00ff */
[----:B--2---:R0:W-:Y:S04]  /*07d0*/  STL.64 [R1], R12 ;  /* 0x0000000c01007387 */ /* 0x0041e80000100a00 */
[----:B-1-3--:R0:W-:Y:S02]  /*07e0*/  STL.64 [R1+0x8], R10 ;  /* 0x0000080a01007387 */ /* 0x00a1e40000100a00 */
[----:B------:R-:W-:-:S07]  /*07f0*/  LEPC R20, `(.L_x_9) ;  /* 0x000000001014794e */ /* 0x000fce0000000000 */
[----:B0-----:R-:W-:Y:S05]  /*0800*/  CALL.ABS.NOINC R8 ;  /* 0x0000000008007343 */ /* 0x001fea0003c00000 */
.L_x_9:
[----:B------:R-:W2:Y:S04]  /*0810*/  LDG.E R13, desc[UR36][R16.64] ;  /* 0x00000024100d7981 */ /* 0x000ea8000c1e1900 */
[----:B------:R-:W3:Y:S04]  /*0820*/  LDG.E R10, desc[UR36][R16.64+0x4] ;  /* 0x00000424100a7981 */ /* 0x000ee8000c1e1900 */
[----:B------:R-:W3:Y:S01]  /*0830*/  LDG.E R11, desc[UR36][R16.64+0x8] ;  /* 0x00000824100b7981 */ /* 0x000ee2000c1e1900 */
[----:B------:R-:W-:Y:S01]  /*0840*/  VIADD R12, R24, 0x2 ;  /* 0x00000002180c7836 */ /* 0x000fe20000000000 */
[----:B------:R0:W1:Y:S01]  /*0850*/  LDC.64 R8, c[0x4][R30] ;  /* 0x010000001e087b82 */ /* 0x0000620000000a00 */
[----:B------:R-:W4:Y:S01]  /*0860*/  LDCU.64 UR4, c[0x4][0x18] ;  /* 0x01000300ff0477ac */ /* 0x000f220008000a00 */
[----:B------:R-:W-:Y:S01]  /*0870*/  IMAD.MOV.U32 R6, RZ, RZ, R28 ;  /* 0x000000ffff067224 */ /* 0x000fe200078e001c */
[----:B------:R-:W-:-:S02]  /*0880*/  MOV R7, R27 ;  /* 0x0000001b00077202 */ /* 0x000fc40000000f00 */
[----:B----4-:R-:W-:Y:S01]  /*0890*/  MOV R4, UR4 ;  /* 0x0000000400047c02 */ /* 0x010fe20008000f00 */
[----:B------:R-:W-:Y:S01]  /*08a0*/  IMAD.U32 R5, RZ, RZ, UR5 ;  /* 0x00000005ff057e24 */ /* 0x000fe2000f8e00ff */
[----:B--2---:R0:W-:Y:S04]  /*08b0*/  STL.64 [R1], R12 ;  /* 0x0000000c01007387 */ /* 0x0041e80000100a00 */
[----:B-1-3--:R0:W-:Y:S02]  /*08c0*/  STL.64 [R1+0x8], R10 ;  /* 0x0000080a01007387 */ /* 0x00a1e40000100a00 */
[----:B------:R-:W-:-:S07]  /*08d0*/  LEPC R20, `(.L_x_10) ;  /* 0x000000001014794e */ /* 0x000fce0000000000 */
[----:B0-----:R-:W-:Y:S05]  /*08e0*/  CALL.ABS.NOINC R8 ;  /* 0x0000000008007343 */ /* 0x001fea0003c00000 */
.L_x_10:
[----:B------:R-:W2:Y:S04]  /*08f0*/  LDG.E R13, desc[UR36][R16.64+0xc] ;  /* 0x00000c24100d7981 */ /* 0x000ea8000c1e1900 */
[----:B------:R-:W3:Y:S04]  /*0900*/  LDG.E R10, desc[UR36][R16.64+0x10] ;  /* 0x00001024100a7981 */ /* 0x000ee8000c1e1900 */
[----:B------:R-:W3:Y:S01]  /*0910*/  LDG.E R11, desc[UR36][R16.64+0x14] ;  /* 0x00001424100b7981 */ /* 0x000ee2000c1e1900 */
[----:B------:R-:W-:Y:S01]  /*0920*/  VIADD R12, R24, 0x3 ;  /* 0x00000003180c7836 */ /* 0x000fe20000000000 */
[----:B------:R0:W1:Y:S01]  /*0930*/  LDC.64 R8, c[0x4][R30] ;  /* 0x010000001e087b82 */ /* 0x0000620000000a00 */
[----:B------:R-:W4:Y:S01]  /*0940*/  LDCU.64 UR4, c[0x4][0x18] ;  /* 0x01000300ff0477ac */ /* 0x000f220008000a00 */
[----:B------:R-:W-:-:S02]  /*0950*/  IMAD.MOV.U32 R6, RZ, RZ, R28 ;  /* 0x000000ffff067224 */ /* 0x000fc400078e001c */
[----:B------:R-:W-:Y:S02]  /*0960*/  IMAD.MOV.U32 R7, RZ, RZ, R27 ;  /* 0x000000ffff077224 */ /* 0x000fe400078e001b */
[----:B----4-:R-:W-:Y:S01]  /*0970*/  IMAD.U32 R4, RZ, RZ, UR4 ;  /* 0x00000004ff047e24 */ /* 0x010fe2000f8e00ff */
[----:B------:R-:W-:Y:S01]  /*0980*/  MOV R5, UR5 ;  /* 0x0000000500057c02 */ /* 0x000fe20008000f00 */
[----:B--2---:R0:W-:Y:S04]  /*0990*/  STL.64 [R1], R12 ;  /* 0x0000000c01007387 */ /* 0x0041e80000100a00 */
[----:B-1-3--:R0:W-:Y:S02]  /*09a0*/  STL.64 [R1+0x8], R10 ;  /* 0x0000080a01007387 */ /* 0x00a1e40000100a00 */
[----:B------:R-:W-:-:S07]  /*09b0*/  LEPC R20, `(.L_x_11) ;  /* 0x000000001014794e */ /* 0x000fce0000000000 */
[----:B0-----:R-:W-:Y:S05]  /*09c0*/  CALL.ABS.NOINC R8 ;  /* 0x0000000008007343 */ /* 0x001fea0003c00000 */
.L_x_11:
[----:B------:R-:W-:Y:S01]  /*09d0*/  IADD3 R24, PT, PT, R24, 0x4, RZ ;  /* 0x0000000418187810 */ /* 0x000fe20007ffe0ff */
[----:B------:R-:W-:-:S03]  /*09e0*/  VIADD R34, R34, 0xc ;  /* 0x0000000c22227836 */ /* 0x000fc60000000000 */
[----:B------:R-:W-:-:S13]  /*09f0*/  ISETP.NE.AND P0, PT, R24, R2, PT ;  /* 0x000000021800720c */ /* 0x000fda0003f05270 */
[----:B------:R-:W-:Y:S05]  /*0a00*/  @P0 BRA `(.L_x_12) ;  /* 0xfffffffc00040947 */ /* 0x000fea000383ffff */
.L_x_7:
[----:B------:R-:W-:Y:S05]  /*0a10*/  BSYNC.RECONVERGENT B6 ;  /* 0x0000000000067941 */ /* 0x000fea0003800200 */
.L_x_6:
[----:B------:R-:W-:-:S13]  /*0a20*/  ISETP.NE.AND P0, PT, R32, RZ, PT ;  /* 0x000000ff2000720c */ /* 0x000fda0003f05270 */
[----:B------:R-:W-:Y:S05]  /*0a30*/  @!P0 BRA `(.L_x_5) ;  /* 0x00000000006c8947 */ /* 0x000fea0003800000 */
[----:B------:R-:W0:Y:S01]  /*0a40*/  LDC.64 R16, c[0x0][0x3a8] ;  /* 0x0000ea00ff107b82 */ /* 0x000e220000000a00 */
[----:B------:R-:W-:Y:S01]  /*0a50*/  IMAD R31, R2, 0x3, R31 ;  /* 0x00000003021f7824 */ /* 0x000fe200078e021f */
[----:B------:R-:W-:Y:S02]  /*0a60*/  IADD3 R32, PT, PT, -R32, RZ, RZ ;  /* 0x000000ff20207210 */ /* 0x000fe40007ffe1ff */
[----:B0-----:R-:W-:-:S05]  /*0a70*/  IADD3 R16, P0, PT, R16, 0x4, RZ ;  /* 0x0000000410107810 */ /* 0x001fca0007f1e0ff */
[----:B------:R-:W-:-:S08]  /*0a80*/  IMAD.X R17, RZ, RZ, R17, P0 ;  /* 0x000000ffff117224 */ /* 0x000fd000000e0611 */
.L_x_14:
[----:B------:R-:W-:Y:S01]  /*0a90*/  IMAD.WIDE R8, R31, 0x4, R16 ;  /* 0x000000041f087825 */ /* 0x000fe200078e0210 */
[----:B------:R-:W0:Y:S04]  /*0aa0*/  LDCU.64 UR4, c[0x4][0x18] ;  /* 0x01000300ff0477ac */ /* 0x000e280008000a00 */
[----:B------:R-:W2:Y:S04]  /*0ab0*/  LDG.E R3, desc[UR36][R8.64+-0x4] ;  /* 0xfffffc2408037981 */ /* 0x000ea8000c1e1900 */
[----:B------:R-:W3:Y:S04]  /*0ac0*/  LDG.E R10, desc[UR36][R8.64] ;  /* 0x00000024080a7981 */ /* 0x000ee8000c1e1900 */
[----:B------:R-:W3:Y:S01]  /*0ad0*/  LDG.E R11, desc[UR36][R8.64+0x4] ;  /* 0x00000424080b7981 */ /* 0x000ee2000c1e1900 */
[----:B------:R-:W-:Y:S01]  /*0ae0*/  IADD3 R32, PT, PT, R32, 0x1, RZ ;  /* 0x0000000120207810 */ /* 0x000fe20007ffe0ff */
[----:B------:R-:W-:Y:S01]  /*0af0*/  IMAD.MOV.U32 R6, RZ, RZ, R28 ;  /* 0x000000ffff067224 */ /* 0x000fe200078e001c */
[----:B------:R-:W-:-:S02]  /*0b00*/  MOV R0, 0x0 ;  /* 0x0000000000007802 */ /* 0x000fc40000000f00 */
[----:B------:R-:W-:Y:S01]  /*0b10*/  ISETP.NE.AND P0, PT, R32, RZ, PT ;  /* 0x000000ff2000720c */ /* 0x000fe20003f05270 */
[----:B0-----:R-:W-:Y:S01]  /*0b20*/  IMAD.U32 R4, RZ, RZ, UR4 ;  /* 0x00000004ff047e24 */ /* 0x001fe2000f8e00ff */
[----:B------:R0:W1:Y:S01]  /*0b30*/  LDC.64 R12, c[0x4][R0] ;  /* 0x01000000000c7b82 */ /* 0x0000620000000a00 */
[----:B------:R-:W-:Y:S02]  /*0b40*/  MOV R5, UR5 ;  /* 0x0000000500057c02 */ /* 0x000fe40008000f00 */
[----:B------:R-:W-:Y:S02]  /*0b50*/  MOV R7, R27 ;  /* 0x0000001b00077202 */ /* 0x000fe40000000f00 */
[----:B0-----:R-:W-:Y:S01]  /*0b60*/  P2R R0, PR, RZ, 0x1 ;  /* 0x00000001ff007803 */ /* 0x001fe20000000000 */
[----:B--2---:R0:W-:Y:S04]  /*0b70*/  STL.64 [R1], R2 ;  /* 0x0000000201007387 */ /* 0x0041e80000100a00 */
[----:B-1-3--:R0:W-:Y:S02]  /*0b80*/  STL.64 [R1+0x8], R10 ;  /* 0x0000080a01007387 */ /* 0x00a1e40000100a00 */
[----:B------:R-:W-:-:S07]  /*0b90*/  LEPC R20, `(.L_x_13) ;  /* 0x000000001014794e */ /* 0x000fce0000000000 */
[----:B0-----:R-:W-:Y:S05]  /*0ba0*/  CALL.ABS.NOINC R12 ;  /* 0x000000000c007343 */ /* 0x001fea0003c00000 */
.L_x_13:
[----:B------:R-:W-:Y:S01]  /*0bb0*/  ISETP.NE.AND P6, PT, R32, RZ, PT ;  /* 0x000000ff2000720c */ /* 0x000fe20003fc5270 */
[----:B------:R-:W-:Y:S01]  /*0bc0*/  VIADD R31, R31, 0x3 ;  /* 0x000000031f1f7836 */ /* 0x000fe20000000000 */
[----:B------:R-:W-:-:S11]  /*0bd0*/  IADD3 R2, PT, PT, R2, 0x1, RZ ;  /* 0x0000000102027810 */ /* 0x000fd60007ffe0ff */
[----:B------:R-:W-:Y:S05]  /*0be0*/  @P6 BRA `(.L_x_14) ;  /* 0xfffffffc00a86947 */ /* 0x000fea000383ffff */
.L_x_5:
[----:B------:R-:W-:Y:S05]  /*0bf0*/  BSYNC.RECONVERGENT B7 ;  /* 0x0000000000077941 */ /* 0x000fea0003800200 */
.L_x_4:
[----:B------:R-:W-:Y:S01]  /*0c00*/  MOV R0, 0x0 ;  /* 0x0000000000007802 */ /* 0x000fe20000000f00 */
[----:B------:R0:W-:Y:S01]  /*0c10*/  STL.64 [R1], R22 ;  /* 0x0000001601007387 */ /* 0x0001e20000100a00 */
[----:B------:R-:W1:Y:S01]  /*0c20*/  LDCU.64 UR4, c[0x4][0x20] ;  /* 0x01000400ff0477ac */ /* 0x000e620008000a00 */
[----:B------:R-:W-:Y:S01]  /*0c30*/  IMAD.MOV.U32 R6, RZ, RZ, R28 ;  /* 0x000000ffff067224 */ /* 0x000fe200078e001c */
[----:B------:R0:W2:Y:S01]  /*0c40*/  LDC.64 R2, c[0x4][R0] ;  /* 0x0100000000027b82 */ /* 0x0000a20000000a00 */
[----:B------:R0:W-:Y:S01]  /*0c50*/  STL [R1+0x8], R26 ;  /* 0x0000081a01007387 */ /* 0x0001e20000100800 */
[----:B------:R-:W-:Y:S01]  /*0c60*/  MOV R7, R27 ;  /* 0x0000001b00077202 */ /* 0x000fe20000000f00 */
[----:B-1----:R-:W-:Y:S01]  /*0c70*/  IMAD.U32 R4, RZ, RZ, UR4 ;  /* 0x00000004ff047e24 */ /* 0x002fe2000f8e00ff */
[----:B0-----:R-:W-:-:S07]  /*0c80*/  MOV R5, UR5 ;  /* 0x0000000500057c02 */ /* 0x001fce0008000f00 */
[----:B------:R-:W-:-:S07]  /*0c90*/  LEPC R20, `(.L_x_1) ;  /* 0x000000001014794e */ /* 0x000fce0000000000 */
[----:B--2---:R-:W-:Y:S05]  /*0ca0*/  CALL.ABS.NOINC R2 ;  /* 0x0000000002007343 */ /* 0x004fea0003c00000 */
.L_x_1:
[----:B------:R-:W-:Y:S05]  /*0cb0*/  BSYNC.RECONVERGENT B8 ;  /* 0x0000000000087941 */ /* 0x000fea0003800200 */
.L_x_0:
[----:B------:R-:W-:-:S13]  /*0cc0*/  ISETP.NE.AND P0, PT, R29, RZ, PT ;  /* 0x000000ff1d00720c */ /* 0x000fda0003f05270 */
[----:B------:R-:W-:Y:S05]  /*0cd0*/  @P0 EXIT ;  /* 0x000000000000094d */ /* 0x000fea0003800000 */
[----:B------:R-:W0:Y:S01]  /*0ce0*/  LDC.64 R6, c[0x0][0x3e0] ;  /* 0x0000f800ff067b82 */ /* 0x000e220000000a00 */
[----:B-----5:R-:W-:Y:S01]  /*0cf0*/  IMAD R5, R22, 0x3, RZ ;  /* 0x0000000316057824 */ /* 0x020fe200078e02ff */
[----:B------:R-:W1:Y:S03]  /*0d00*/  LDCU.64 UR4, c[0x4][0x28] ;  /* 0x01000500ff0477ac */ /* 0x000e660008000a00 */
[----:B0-----:R-:W-:-:S05]  /*0d10*/  IMAD.WIDE R4, R5, 0x4, R6 ;  /* 0x0000000405047825 */ /* 0x001fca00078e0206 */
[----:B------:R-:W2:Y:S04]  /*0d20*/  LDG.E R2, desc[UR36][R4.64] ;  /* 0x0000002404027981 */ /* 0x000ea8000c1e1900 */
[----:B------:R-:W3:Y:S04]  /*0d30*/  LDG.E R0, desc[UR36][R4.64+0x8] ;  /* 0x0000082404007981 */ /* 0x000ee8000c1e1900 */
[----:B------:R1:W4:Y:S01]  /*0d40*/  LDG.E R3, desc[UR36][R4.64+0x4] ;  /* 0x0000042404037981 */ /* 0x000322000c1e1900 */
[----:B------:R-:W-:Y:S02]  /*0d50*/  IMAD R15, R26, 0x3, RZ ;  /* 0x000000031a0f7824 */ /* 0x000fe400078e02ff */
[----:B------:R-:W-:-:S02]  /*0d60*/  IMAD R23, R23, 0x3, RZ ;  /* 0x0000000317177824 */ /* 0x000fc400078e02ff */
[----:B------:R-:W-:-:S04]  /*0d70*/  IMAD.WIDE R14, R15, 0x4, R6 ;  /* 0x000000040f0e7825 */ /* 0x000fc800078e0206 */
[----:B------:R-:W-:Y:S01]  /*0d80*/  IMAD.WIDE R6, R23, 0x4, R6 ;  /* 0x0000000417067825 */ /* 0x000fe200078e0206 */
[----:B------:R-:W-:Y:S01]  /*0d90*/  MOV R23, 0x0 ;  /* 0x0000000000177802 */ /* 0x000fe20000000f00 */
[----:B------:R-:W5:Y:S04]  /*0da0*/  LDG.E R18, desc[UR36][R14.64+0x8] ;  /* 0x000008240e127981 */ /* 0x000f68000c1e1900 */
[----:B------:R-:W5:Y:S04]  /*0db0*/  LDG.E R19, desc[UR36][R14.64+0x4] ;  /* 0x000004240e137981 */ /* 0x000f68000c1e1900 */
[----:B------:R0:W5:Y:S01]  /*0dc0*/  LDG.E R22, desc[UR36][R14.64] ;  /* 0x000000240e167981 */ /* 0x000162000c1e1900 */
[----:B-1----:R-:W-:Y:S01]  /*0dd0*/  IMAD.U32 R4, RZ, RZ, UR4 ;  /* 0x00000004ff047e24 */ /* 0x002fe2000f8e00ff */
[----:B------:R-:W-:-:S02]  /*0de0*/  MOV R5, UR5 ;  /* 0x0000000500057c02 */ /* 0x000fc40008000f00 */
[----:B------:R-:W5:Y:S04]  /*0df0*/  LDG.E R17, desc[UR36][R6.64] ;  /* 0x0000002406117981 */ /* 0x000f68000c1e1900 */
[----:B------:R-:W5:Y:S01]  /*0e00*/  LDG.E R16, desc[UR36][R6.64+0x8] ;  /* 0x0000082406107981 */ /* 0x000f62000c1e1900 */
[----:B0-----:R0:W1:Y:S03]  /*0e10*/  LDC.64 R14, c[0x4][R23] ;  /* 0x01000000170e7b82 */ /* 0x0010660000000a00 */
[----:B------:R0:W5:Y:S02]  /*0e20*/  LDG.E R24, desc[UR36][R6.64+0x4] ;  /* 0x0000042406187981 */ /* 0x000164000c1e1900 */
[----:B0-----:R-:W-:Y:S01]  /*0e30*/  IMAD.MOV.U32 R6, RZ, RZ, R28 ;  /* 0x000000ffff067224 */ /* 0x001fe200078e001c */
[----:B------:R-:W-:Y:S01]  /*0e40*/  MOV R7, R27 ;  /* 0x0000001b00077202 */ /* 0x000fe20000000f00 */
[----:B--2---:R-:W0:Y:S08]  /*0e50*/  F2F.F64.F32 R8, R2 ;  /* 0x0000000200087310 */ /* 0x004e300000201800 */
[----:B---3--:R-:W2:Y:S01]  /*0e60*/  F2F.F64.F32 R12, R0 ;  /* 0x00000000000c7310 */ /* 0x008ea20000201800 */
[----:B0-----:R0:W-:Y:S07]  /*0e70*/  STL.64 [R1], R8 ;  /* 0x0000000801007387 */ /* 0x0011ee0000100a00 */
[----:B----4-:R-:W3:Y:S01]  /*0e80*/  F2F.F64.F32 R10, R3 ;  /* 0x00000003000a7310 */ /* 0x010ee20000201800 */
[----:B--2---:R0:W-:Y:S04]  /*0e90*/  STL.64 [R1+0x10], R12 ;  /* 0x0000100c01007387 */ /* 0x0041e80000100a00 */
[----:B-1-3--:R0:W-:Y:S02]  /*0ea0*/  STL.64 [R1+0x8], R10 ;  /* 0x0000080a01007387 */ /* 0x00a1e40000100a00 */
[----:B------:R-:W-:-:S07]  /*0eb0*/  LEPC R20, `(.L_x_15) ;  /* 0x000000001014794e */ /* 0x000fce0000000000 */
[----:B0----5:R-:W-:Y:S05]  /*0ec0*/  CALL.ABS.NOINC R14 ;  /* 0x000000000e007343 */ /* 0x021fea0003c00000 */
.L_x_15:
[----:B------:R-:W0:Y:S01]  /*0ed0*/  F2F.F64.F32 R24, R24 ;  /* 0x0000001800187310 */ /* 0x000e220000201800 */
[----:B------:R1:W2:Y:S01]  /*0ee0*/  LDC.64 R12, c[0x4][R23] ;  /* 0x01000000170c7b82 */ /* 0x0002a20000000a00 */
[----:B------:R-:W3:Y:S01]  /*0ef0*/  LDCU.64 UR4, c[0x4][0x30] ;  /* 0x01000600ff0477ac */ /* 0x000ee20008000a00 */
[----:B------:R-:W-:Y:S01]  /*0f00*/  IMAD.MOV.U32 R6, RZ, RZ, R28 ;  /* 0x000000ffff067224 */ /* 0x000fe200078e001c */
[----:B------:R-:W-:-:S04]  /*0f10*/  MOV R7, R27 ;  /* 0x0000001b00077202 */ /* 0x000fc80000000f00 */
[----:B------:R-:W4:Y:S01]  /*0f20*/  F2F.F64.F32 R10, R16 ;  /* 0x00000010000a7310 */ /* 0x000f220000201800 */
[----:B0-----:R1:W-:Y:S07]  /*0f30*/  STL.64 [R1+0x8], R24 ;  /* 0x0000081801007387 */ /* 0x0013ee0000100a00 */
[----:B------:R-:W0:Y:S01]  /*0f40*/  F2F.F64.F32 R8, R17 ;  /* 0x0000001100087310 */ /* 0x000e220000201800 */
[----:B---3--:R-:W-:Y:S01]  /*0f50*/  IMAD.U32 R4, RZ, RZ, UR4 ;  /* 0x00000004ff047e24 */ /* 0x008fe2000f8e00ff */
[----:B------:R-:W-:Y:S01]  /*0f60*/  MOV R5, UR5 ;  /* 0x0000000500057c02 */ /* 0x000fe20008000f00 */
[----:B----4-:R1:W-:Y:S04]  /*0f70*/  STL.64 [R1+0x10], R10 ;  /* 0x0000100a01007387 */ /* 0x0103e80000100a00 */
[----:B0-----:R1:W-:Y:S02]  /*0f80*/  STL.64 [R1], R8 ;  /* 0x0000000801007387 */ /* 0x0013e40000100a00 */
[----:B------:R-:W-:-:S07]  /*0f90*/  LEPC R20, `(.L_x_16) ;  /* 0x000000001014794e */ /* 0x000fce0000000000 */
[----:B-12---:R-:W-:Y:S05]  /*0fa0*/  CALL.ABS.NOINC R12 ;  /* 0x000000000c007343 */ /* 0x006fea0003c00000 */
.L_x_16:
[----:B------:R-:W0:Y:S01]  /*0fb0*/  F2F.F64.F32 R8, R22 ;  /* 0x0000001600087310 */ /* 0x000e220000201800 */
[----:B------:R1:W2:Y:S01]  /*0fc0*/  LDC.64 R14, c[0x4][R23] ;  /* 0x01000000170e7b82 */ /* 0x0002a20000000a00 */
[----:B------:R-:W3:Y:S01]  /*0fd0*/  LDCU.64 UR4, c[0x4][0x38] ;  /* 0x01000700ff0477ac */ /* 0x000ee20008000a00 */
[----:B------:R-:W-:Y:S01]  /*0fe0*/  IMAD.MOV.U32 R6, RZ, RZ, R28 ;  /* 0x000000ffff067224 */ /* 0x000fe200078e001c */
[----:B------:R-:W-:-:S04]  /*0ff0*/  MOV R7, R27 ;  /* 0x0000001b00077202 */ /* 0x000fc80000000f00 */
[----:B------:R-:W4:Y:S01]  /*1000*/  F2F.F64.F32 R10, R19 ;  /* 0x00000013000a7310 */ /* 0x000f220000201800 */
[----:B0-----:R1:W-:Y:S07]  /*1010*/  STL.64 [R1], R8 ;  /* 0x0000000801007387 */ /* 0x0013ee0000100a00 */
[----:B------:R-:W0:Y:S01]  /*1020*/  F2F.F64.F32 R12, R18 ;  /* 0x00000012000c7310 */ /* 0x000e220000201800 */
[----:B---3--:R-:W-:Y:S01]  /*1030*/  IMAD.U32 R4, RZ, RZ, UR4 ;  /* 0x00000004ff047e24 */ /* 0x008fe2000f8e00ff */
[----:B------:R-:W-:Y:S01]  /*1040*/  MOV R5, UR5 ;  /* 0x0000000500057c02 */ /* 0x000fe20008000f00 */
[----:B----4-:R1:W-:Y:S04]  /*1050*/  STL.64 [R1+0x8], R10 ;  /* 0x0000080a01007387 */ /* 0x0103e80000100a00 */
[----:B0-----:R1:W-:Y:S02]  /*1060*/  STL.64 [R1+0x10], R12 ;  /* 0x0000100c01007387 */ /* 0x0013e40000100a00 */
[----:B------:R-:W-:-:S07]  /*1070*/  LEPC R20, `(.L_x_17) ;  /* 0x000000001014794e */ /* 0x000fce0000000000 */
[----:B-12---:R-:W-:Y:S05]  /*1080*/  CALL.ABS.NOINC R14 ;  /* 0x000000000e007343 */ /* 0x006fea0003c00000 */
.L_x_17:
[----:B------:R-:W-:Y:S01]  /*1090*/  FADD R2, -R17, R2 ;  /* 0x0000000211027221 */ /* 0x000fe20000000100 */
[----:B------:R0:W1:Y:S01]  /*10a0*/  LDC.64 R8, c[0x4][R23] ;  /* 0x0100000017087b82 */ /* 0x0000620000000a00 */
[----:B------:R-:W2:Y:S01]  /*10b0*/  LDCU.64 UR4, c[0x4][0x40] ;  /* 0x01000800ff0477ac */ /* 0x000ea20008000a00 */
[----:B------:R-:W-:Y:S01]  /*10c0*/  IMAD.MOV.U32 R6, RZ, RZ, R28 ;  /* 0x000000ffff067224 */ /* 0x000fe200078e001c */
[----:B------:R-:W-:Y:S02]  /*10d0*/  MOV R7, R27 ;  /* 0x0000001b00077202 */ /* 0x000fe40000000f00 */
[----:B------:R-:W3:Y:S01]  /*10e0*/  F2F.F64.F32 R2, R2 ;  /* 0x0000000200027310 */ /* 0x000ee20000201800 */
[----:B--2---:R-:W-:Y:S01]  /*10f0*/  IMAD.U32 R4, RZ, RZ, UR4 ;  /* 0x00000004ff047e24 */ /* 0x004fe2000f8e00ff */
[----:B---3--:R0:W-:Y:S01]  /*1100*/  STL.64 [R1], R2 ;  /* 0x0000000201007387 */ /* 0x0081e20000100a00 */
[----:B------:R-:W-:-:S07]  /*1110*/  MOV R5, UR5 ;  /* 0x0000000500057c02 */ /* 0x000fce0008000f00 */
[----:B------:R-:W-:-:S07]  /*1120*/  LEPC R20, `(.L_x_18) ;  /* 0x000000001014794e */ /* 0x000fce0000000000 */
[----:B01----:R-:W-:Y:S05]  /*1130*/  CALL.ABS.NOINC R8 ;  /* 0x0000000008007343 */ /* 0x003fea0003c00000 */
.L_x_18:
[----:B------:R-:W-:Y:S05]  /*1140*/  EXIT ;  /* 0x000000000000794d */ /* 0x000fea0003800000 */
.L_x_19:
[----:B------:R-:W-:-:S00]  /*1150*/  BRA `(.L_x_19) ;  /* 0xfffffffc00fc7947 */ /* 0x000fc0000383ffff */
[----:B------:R-:W-:-:S00]  /*1160*/  NOP ;  /* 0x0000000000007918 */ /* 0x000fc00000000000 */
        /* <DEDUP_REMOVED lines=9> */
.L_x_20:


//--------------------- .nv.global.init           --------------------------
	.section	.nv.global.init,"aw",@progbits
.nv.global.init:
	.type		$str$7,@object
	.size		$str$7,($str$6 - $str$7)
$str$7:
        /*0000*/ 	.byte	0x78, 0x3d, 0x25, 0x66, 0x0a, 0x00
	.type		$str$6,@object
	.size		$str$6,($str$4 - $str$6)
$str$6:
        /*0006*/ 	.byte	0x70, 0x63, 0x3d, 0x25, 0x66, 0x2c, 0x20, 0x25, 0x66, 0x2c, 0x20, 0x25, 0x66, 0x0a, 0x00
	.type		$str$4,@object
	.size		$str$4,($str$5 - $str$4)
$str$4:
        /*0015*/ 	.byte	0x70, 0x61, 0x3d, 0x25, 0x66, 0x2c, 0x20, 0x25, 0x66, 0x2c, 0x20, 0x25, 0x66, 0x0a, 0x00
	.type		$str$5,@object
	.size		$str$5,($str - $str$5)
$str$5:
        /*0024*/ 	.byte	0x70, 0x62, 0x3d, 0x25, 0x66, 0x2c, 0x20, 0x25, 0x66, 0x2c, 0x20, 0x25, 0x66, 0x0a, 0x00
	.type		$str,@object
	.size		$str,($str$3 - $str)
$str:
        /*0033*/ 	.byte	0x72, 0x6f, 0x77, 0x5f, 0x69, 0x64, 0x78, 0x3d, 0x25, 0x64, 0x2c, 0x20, 0x6e, 0x3d, 0x25, 0x64
        /*0043*/ 	.byte	0x0a, 0x00
	.type		$str$3,@object
	.size		$str$3,($str$1 - $str$3)
$str$3:
        /*0045*/ 	.byte	0x61, 0x3d, 0x25, 0x64, 0x2c, 0x20, 0x62, 0x3d, 0x25, 0x64, 0x2c, 0x20, 0x63, 0x3d, 0x25, 0x64
        /*0055*/ 	.byte	0x0a, 0x00
	.type		$str$1,@object
	.size		$str$1,($str$2 - $str$1)
$str$1:
        /*0057*/ 	.byte	0x6e, 0x75, 0x6d, 0x5f, 0x61, 0x64, 0x6a, 0x61, 0x63, 0x65, 0x6e, 0x74, 0x5f, 0x65, 0x64, 0x67
        /*0067*/ 	.byte	0x65, 0x5b, 0x72, 0x6f, 0x77, 0x5f, 0x69, 0x64, 0x78, 0x5d, 0x3d, 0x25, 0x64, 0x0a, 0x00
	.type		$str$2,@object
	.size		$str$2,(.L_2 - $str$2)
$str$2:
        /*0076*/ 	.byte	0x61, 0x64, 0x6a, 0x61, 0x63, 0x65, 0x6e, 0x74, 0x5f, 0x65, 0x64, 0x67, 0x65, 0x5f, 0x61, 0x62
        /*0086*/ 	.byte	0x63, 0x5b, 0x25, 0x64, 0x5d, 0x3d, 0x25, 0x64, 0x2c, 0x20, 0x25, 0x64, 0x2c, 0x20, 0x25, 0x64
        /*0096*/ 	.byte	0x0a, 0x00
.L_2:


//--------------------- .nv.shared.reserved.0     --------------------------
	.section	.nv.shared.reserved.0,"aw",@nobits
	.weak		__nv_reservedSMEM_offset_0_alias
	.size		__nv_reservedSMEM_offset_0_alias, 0, 64
	.other		__nv_reservedSMEM_offset_0_alias,@"STO_CUDA_RESERVED_SHARED STV_DEFAULT"
__nv_reservedSMEM_offset_0_alias:
	.zero		0
	.zero		64


//--------------------- .nv.constant0._Z17fill_A_CSR_kernelPfPKiS1_S1_S1_S1_S1_iPKffiiS1_S3_ --------------------------
	.section	.nv.constant0._Z17fill_A_CSR_kernelPfPKiS1_S1_S1_S1_S1_iPKffiiS1_S3_,"a",@progbits
	.sectionflags	@""
	.align	4
.nv.constant0._Z17fill_A_CSR_kernelPfPKiS1_S1_S1_S1_S1_iPKffiiS1_S3_:
	.zero		1000


//--------------------- SYMBOLS --------------------------

	.type		.nv.reservedSmem.offset0,@object
	.size		.nv.reservedSmem.offset0,0x4
	.type		vprintf,@function
